//
// Generated by NVIDIA NVVM Compiler
//
// Compiler Build ID: CL-36424714
// Cuda compilation tools, release 13.0, V13.0.88
// Based on NVVM 20.0.0
//

.version 9.0
.target sm_100
.address_size 64

	// .globl	_Z12conv2dKernelPKfPfS0_iii

.visible .entry _Z12conv2dKernelPKfPfS0_iii(
	.param .u64 .ptr .align 1 _Z12conv2dKernelPKfPfS0_iii_param_0,
	.param .u64 .ptr .align 1 _Z12conv2dKernelPKfPfS0_iii_param_1,
	.param .u64 .ptr .align 1 _Z12conv2dKernelPKfPfS0_iii_param_2,
	.param .u32 _Z12conv2dKernelPKfPfS0_iii_param_3,
	.param .u32 _Z12conv2dKernelPKfPfS0_iii_param_4,
	.param .u32 _Z12conv2dKernelPKfPfS0_iii_param_5
)
{
	.reg .pred 	%p<91>;
	.reg .b32 	%r<86>;
	.reg .b32 	%f<99>;
	.reg .b64 	%rd<25>;

	ld.param.u64 	%rd10, [_Z12conv2dKernelPKfPfS0_iii_param_0];
	ld.param.u64 	%rd9, [_Z12conv2dKernelPKfPfS0_iii_param_1];
	ld.param.u64 	%rd11, [_Z12conv2dKernelPKfPfS0_iii_param_2];
	ld.param.u32 	%r37, [_Z12conv2dKernelPKfPfS0_iii_param_3];
	ld.param.u32 	%r40, [_Z12conv2dKernelPKfPfS0_iii_param_4];
	ld.param.u32 	%r39, [_Z12conv2dKernelPKfPfS0_iii_param_5];
	cvta.to.global.u64 	%rd1, %rd11;
	cvta.to.global.u64 	%rd2, %rd10;
	mov.u32 	%r41, %ctaid.x;
	mov.u32 	%r42, %ntid.x;
	mov.u32 	%r43, %tid.x;
	mad.lo.s32 	%r1, %r41, %r42, %r43;
	mov.u32 	%r44, %ctaid.y;
	mov.u32 	%r45, %ntid.y;
	mov.u32 	%r46, %tid.y;
	mad.lo.s32 	%r47, %r44, %r45, %r46;
	shr.u32 	%r48, %r39, 31;
	add.s32 	%r49, %r39, %r48;
	shr.s32 	%r3, %r49, 1;
	setp.ge.s32 	%p2, %r1, %r37;
	setp.ge.s32 	%p3, %r47, %r40;
	or.pred  	%p4, %p2, %p3;
	@%p4 bra 	$L__BB0_46;
	neg.s32 	%r4, %r3;
	setp.lt.s32 	%p5, %r39, -1;
	mov.f32 	%f97, 0f00000000;
	@%p5 bra 	$L__BB0_45;
	abs.s32 	%r5, %r3;
	add.s32 	%r6, %r3, %r5;
	add.s32 	%r50, %r6, 1;
	and.b32  	%r7, %r50, 7;
	mov.f32 	%f97, 0f00000000;
	mov.u32 	%r77, %r4;
$L__BB0_3:
	mov.u32 	%r8, %r77;
	setp.lt.u32 	%p6, %r6, 7;
	add.s32 	%r51, %r8, %r47;
	setp.gt.s32 	%p7, %r51, -1;
	setp.lt.s32 	%p8, %r51, %r40;
	and.pred  	%p1, %p7, %p8;
	mul.lo.s32 	%r10, %r51, %r37;
	add.s32 	%r52, %r8, %r3;
	mul.lo.s32 	%r78, %r52, %r39;
	add.s32 	%r12, %r78, %r3;
	mov.u32 	%r84, %r4;
	@%p6 bra 	$L__BB0_23;
	add.s32 	%r53, %r6, 1;
	and.b32  	%r54, %r53, -8;
	neg.s32 	%r81, %r54;
	sub.s32 	%r82, 3, %r3;
	sub.s32 	%r80, %r1, %r3;
	add.s32 	%r79, %r80, %r10;
$L__BB0_5:
	.pragma "nounroll";
	setp.gt.s32 	%p9, %r80, -1;
	setp.lt.s32 	%p10, %r80, %r37;
	and.pred  	%p11, %p9, %p10;
	and.pred  	%p12, %p11, %p1;
	mul.wide.s32 	%rd12, %r79, 4;
	add.s64 	%rd3, %rd2, %rd12;
	mul.wide.s32 	%rd13, %r78, 4;
	add.s64 	%rd4, %rd1, %rd13;
	not.pred 	%p13, %p12;
	@%p13 bra 	$L__BB0_7;
	ld.global.f32 	%f43, [%rd3];
	ld.global.f32 	%f44, [%rd4];
	fma.rn.f32 	%f97, %f43, %f44, %f97;
$L__BB0_7:
	add.s32 	%r55, %r80, 1;
	setp.gt.s32 	%p14, %r55, -1;
	setp.lt.s32 	%p15, %r55, %r37;
	and.pred  	%p16, %p14, %p15;
	and.pred  	%p17, %p16, %p1;
	not.pred 	%p18, %p17;
	@%p18 bra 	$L__BB0_9;
	ld.global.f32 	%f45, [%rd3+4];
	ld.global.f32 	%f46, [%rd4+4];
	fma.rn.f32 	%f97, %f45, %f46, %f97;
$L__BB0_9:
	add.s32 	%r56, %r80, 2;
	setp.gt.s32 	%p19, %r56, -1;
	setp.lt.s32 	%p20, %r56, %r37;
	and.pred  	%p21, %p19, %p20;
	and.pred  	%p22, %p21, %p1;
	not.pred 	%p23, %p22;
	@%p23 bra 	$L__BB0_11;
	ld.global.f32 	%f47, [%rd3+8];
	ld.global.f32 	%f48, [%rd4+8];
	fma.rn.f32 	%f97, %f47, %f48, %f97;
$L__BB0_11:
	add.s32 	%r57, %r80, 3;
	setp.gt.s32 	%p24, %r57, -1;
	setp.lt.s32 	%p25, %r57, %r37;
	and.pred  	%p26, %p24, %p25;
	and.pred  	%p27, %p26, %p1;
	not.pred 	%p28, %p27;
	@%p28 bra 	$L__BB0_13;
	ld.global.f32 	%f49, [%rd3+12];
	ld.global.f32 	%f50, [%rd4+12];
	fma.rn.f32 	%f97, %f49, %f50, %f97;
$L__BB0_13:
	add.s32 	%r58, %r80, 4;
	setp.gt.s32 	%p29, %r58, -1;
	setp.lt.s32 	%p30, %r58, %r37;
	and.pred  	%p31, %p29, %p30;
	and.pred  	%p32, %p31, %p1;
	not.pred 	%p33, %p32;
	@%p33 bra 	$L__BB0_15;
	ld.global.f32 	%f51, [%rd3+16];
	ld.global.f32 	%f52, [%rd4+16];
	fma.rn.f32 	%f97, %f51, %f52, %f97;
$L__BB0_15:
	add.s32 	%r59, %r80, 5;
	setp.gt.s32 	%p34, %r59, -1;
	setp.lt.s32 	%p35, %r59, %r37;
	and.pred  	%p36, %p34, %p35;
	and.pred  	%p37, %p36, %p1;
	not.pred 	%p38, %p37;
	@%p38 bra 	$L__BB0_17;
	ld.global.f32 	%f53, [%rd3+20];
	ld.global.f32 	%f54, [%rd4+20];
	fma.rn.f32 	%f97, %f53, %f54, %f97;
$L__BB0_17:
	add.s32 	%r60, %r80, 6;
	setp.gt.s32 	%p39, %r60, -1;
	setp.lt.s32 	%p40, %r60, %r37;
	and.pred  	%p41, %p39, %p40;
	and.pred  	%p42, %p41, %p1;
	not.pred 	%p43, %p42;
	@%p43 bra 	$L__BB0_19;
	ld.global.f32 	%f55, [%rd3+24];
	ld.global.f32 	%f56, [%rd4+24];
	fma.rn.f32 	%f97, %f55, %f56, %f97;
$L__BB0_19:
	add.s32 	%r61, %r80, 7;
	setp.gt.s32 	%p44, %r61, -1;
	setp.lt.s32 	%p45, %r61, %r37;
	and.pred  	%p46, %p44, %p45;
	and.pred  	%p47, %p46, %p1;
	not.pred 	%p48, %p47;
	@%p48 bra 	$L__BB0_21;
	ld.global.f32 	%f57, [%rd3+28];
	ld.global.f32 	%f58, [%rd4+28];
	fma.rn.f32 	%f97, %f57, %f58, %f97;
$L__BB0_21:
	add.s32 	%r82, %r82, 8;
	add.s32 	%r81, %r81, 8;
	add.s32 	%r80, %r80, 8;
	add.s32 	%r79, %r79, 8;
	add.s32 	%r78, %r78, 8;
	setp.ne.s32 	%p49, %r81, 0;
	@%p49 bra 	$L__BB0_5;
	add.s32 	%r84, %r82, -3;
$L__BB0_23:
	setp.eq.s32 	%p50, %r7, 0;
	@%p50 bra 	$L__BB0_44;
	add.s32 	%r62, %r7, -1;
	setp.lt.u32 	%p51, %r62, 3;
	@%p51 bra 	$L__BB0_34;
	add.s32 	%r29, %r84, %r1;
	setp.gt.s32 	%p52, %r29, -1;
	setp.lt.s32 	%p53, %r29, %r37;
	and.pred  	%p54, %p52, %p53;
	and.pred  	%p55, %p54, %p1;
	add.s32 	%r63, %r29, %r10;
	mul.wide.s32 	%rd14, %r63, 4;
	add.s64 	%rd5, %rd2, %rd14;
	add.s32 	%r64, %r12, %r84;
	mul.wide.s32 	%rd15, %r64, 4;
	add.s64 	%rd6, %rd1, %rd15;
	not.pred 	%p56, %p55;
	@%p56 bra 	$L__BB0_27;
	ld.global.f32 	%f60, [%rd5];
	ld.global.f32 	%f61, [%rd6];
	fma.rn.f32 	%f97, %f60, %f61, %f97;
$L__BB0_27:
	add.s32 	%r65, %r29, 1;
	setp.gt.s32 	%p57, %r65, -1;
	setp.lt.s32 	%p58, %r65, %r37;
	and.pred  	%p59, %p57, %p58;
	and.pred  	%p60, %p59, %p1;
	not.pred 	%p61, %p60;
	@%p61 bra 	$L__BB0_29;
	ld.global.f32 	%f62, [%rd5+4];
	ld.global.f32 	%f63, [%rd6+4];
	fma.rn.f32 	%f97, %f62, %f63, %f97;
$L__BB0_29:
	add.s32 	%r66, %r29, 2;
	setp.gt.s32 	%p62, %r66, -1;
	setp.lt.s32 	%p63, %r66, %r37;
	and.pred  	%p64, %p62, %p63;
	and.pred  	%p65, %p64, %p1;
	not.pred 	%p66, %p65;
	@%p66 bra 	$L__BB0_31;
	ld.global.f32 	%f64, [%rd5+8];
	ld.global.f32 	%f65, [%rd6+8];
	fma.rn.f32 	%f97, %f64, %f65, %f97;
$L__BB0_31:
	add.s32 	%r67, %r29, 3;
	setp.gt.s32 	%p67, %r67, -1;
	setp.lt.s32 	%p68, %r67, %r37;
	and.pred  	%p69, %p67, %p68;
	and.pred  	%p70, %p69, %p1;
	not.pred 	%p71, %p70;
	@%p71 bra 	$L__BB0_33;
	ld.global.f32 	%f66, [%rd5+12];
	ld.global.f32 	%f67, [%rd6+12];
	fma.rn.f32 	%f97, %f66, %f67, %f97;
$L__BB0_33:
	add.s32 	%r84, %r84, 4;
$L__BB0_34:
	add.s32 	%r69, %r6, 1;
	and.b32  	%r68, %r69, 3;
	setp.eq.s32 	%p72, %r68, 0;
	@%p72 bra 	$L__BB0_44;
	setp.eq.s32 	%p73, %r68, 1;
	@%p73 bra 	$L__BB0_41;
	add.s32 	%r32, %r84, %r1;
	setp.gt.s32 	%p74, %r32, -1;
	setp.lt.s32 	%p75, %r32, %r37;
	and.pred  	%p76, %p74, %p75;
	and.pred  	%p77, %p76, %p1;
	add.s32 	%r70, %r32, %r10;
	mul.wide.s32 	%rd16, %r70, 4;
	add.s64 	%rd7, %rd2, %rd16;
	add.s32 	%r71, %r12, %r84;
	mul.wide.s32 	%rd17, %r71, 4;
	add.s64 	%rd8, %rd1, %rd17;
	not.pred 	%p78, %p77;
	@%p78 bra 	$L__BB0_38;
	ld.global.f32 	%f69, [%rd7];
	ld.global.f32 	%f70, [%rd8];
	fma.rn.f32 	%f97, %f69, %f70, %f97;
$L__BB0_38:
	add.s32 	%r72, %r32, 1;
	setp.gt.s32 	%p79, %r72, -1;
	setp.lt.s32 	%p80, %r72, %r37;
	and.pred  	%p81, %p79, %p80;
	and.pred  	%p82, %p81, %p1;
	not.pred 	%p83, %p82;
	@%p83 bra 	$L__BB0_40;
	ld.global.f32 	%f71, [%rd7+4];
	ld.global.f32 	%f72, [%rd8+4];
	fma.rn.f32 	%f97, %f71, %f72, %f97;
$L__BB0_40:
	add.s32 	%r84, %r84, 2;
$L__BB0_41:
	and.b32  	%r73, %r6, 1;
	setp.eq.b32 	%p84, %r73, 1;
	@%p84 bra 	$L__BB0_44;
	add.s32 	%r35, %r84, %r1;
	setp.gt.s32 	%p85, %r35, -1;
	setp.lt.s32 	%p86, %r35, %r37;
	and.pred  	%p87, %p85, %p86;
	and.pred  	%p88, %p87, %p1;
	not.pred 	%p89, %p88;
	@%p89 bra 	$L__BB0_44;
	add.s32 	%r74, %r35, %r10;
	mul.wide.s32 	%rd18, %r74, 4;
	add.s64 	%rd19, %rd2, %rd18;
	ld.global.f32 	%f73, [%rd19];
	add.s32 	%r75, %r12, %r84;
	mul.wide.s32 	%rd20, %r75, 4;
	add.s64 	%rd21, %rd1, %rd20;
	ld.global.f32 	%f74, [%rd21];
	fma.rn.f32 	%f97, %f73, %f74, %f97;
$L__BB0_44:
	add.s32 	%r77, %r8, 1;
	setp.ne.s32 	%p90, %r8, %r5;
	@%p90 bra 	$L__BB0_3;
$L__BB0_45:
	mad.lo.s32 	%r76, %r37, %r47, %r1;
	cvta.to.global.u64 	%rd22, %rd9;
	mul.wide.s32 	%rd23, %r76, 4;
	add.s64 	%rd24, %rd22, %rd23;
	st.global.f32 	[%rd24], %f97;
$L__BB0_46:
	ret;

}


// ===== COMPILED SASS (sm_100) =====

	.target	sm_100

	.elftype	@"ET_EXEC"


//--------------------- .note.nv.tkinfo           --------------------------
	.section	.note.nv.tkinfo,"",@"SHT_NOTE"
	.sectionflags	@"SHF_NOTE_NV_TKINFO"
	.tkinfo
        /*0018*/ 	.word	0x00000002
        /*0030*/ 	.string	""
        /*0030*/ 	.string	"ptxas"
        /*0030*/ 	.string	"Cuda compilation tools, release 13.0, V13.0.88"
        /*0030*/ 	.string	"Build cuda_13.0.r13.0/compiler.36424714_0"
        /*0030*/ 	.string	"-arch sm_100 -m 64 "



//--------------------- .note.nv.cuinfo           --------------------------
	.section	.note.nv.cuinfo,"",@"SHT_NOTE"
	.sectionflags	@"SHF_NOTE_NV_CUINFO"
        /*0018*/ 	.short	0x0002
        /*001a*/ 	.short	0x0064
        /*001c*/ 	.short	0x0082
	.zero		2


//--------------------- .nv.info                  --------------------------
	.section	.nv.info,"",@"SHT_CUDA_INFO"
	.align	4


	//----- nvinfo : EIATTR_REGCOUNT
	.align		4
        /*0000*/ 	.byte	0x04, 0x2f
        /*0002*/ 	.short	(.L_1 - .L_0)
	.align		4
.L_0:
        /*0004*/ 	.word	index@(_Z12conv2dKernelPKfPfS0_iii)
        /*0008*/ 	.word	0x0000001e


	//----- nvinfo : EIATTR_FRAME_SIZE
	.align		4
.L_1:
        /*000c*/ 	.byte	0x04, 0x11
        /*000e*/ 	.short	(.L_3 - .L_2)
	.align		4
.L_2:
        /*0010*/ 	.word	index@(_Z12conv2dKernelPKfPfS0_iii)
        /*0014*/ 	.word	0x00000000


	//----- nvinfo : EIATTR_MIN_STACK_SIZE
	.align		4
.L_3:
        /*0018*/ 	.byte	0x04, 0x12
        /*001a*/ 	.short	(.L_5 - .L_4)
	.align		4
.L_4:
        /*001c*/ 	.word	index@(_Z12conv2dKernelPKfPfS0_iii)
        /*0020*/ 	.word	0x00000000
.L_5:


//--------------------- .nv.compat                --------------------------
	.section	.nv.compat,"",@"SHT_CUDA_COMPAT_INFO"
	.align	4
        /*0000*/ 	.byte	0x02, 0x09, 0x00, 0x00, 0x02, 0x02, 0x01, 0x00, 0x02, 0x05, 0x05, 0x00, 0x03, 0x07, 0x01, 0x01
        /*0010*/ 	.byte	0x02, 0x03, 0x00, 0x00, 0x02, 0x06, 0x01, 0x00, 0x04, 0x0b, 0x08, 0x00, 0x09, 0x00, 0x00, 0x00
        /*0020*/ 	.byte	0x00, 0x00, 0x00, 0x00


//--------------------- .nv.info._Z12conv2dKernelPKfPfS0_iii --------------------------
	.section	.nv.info._Z12conv2dKernelPKfPfS0_iii,"",@"SHT_CUDA_INFO"
	.sectionflags	@""
	.align	4


	//----- nvinfo : EIATTR_CUDA_API_VERSION
	.align		4
        /*0000*/ 	.byte	0x04, 0x37
        /*0002*/ 	.short	(.L_7 - .L_6)
.L_6:
        /*0004*/ 	.word	0x00000082


	//----- nvinfo : EIATTR_KPARAM_INFO
	.align		4
.L_7:
        /*0008*/ 	.byte	0x04, 0x17
        /*000a*/ 	.short	(.L_9 - .L_8)
.L_8:
        /*000c*/ 	.word	0x00000000
        /*0010*/ 	.short	0x0005
        /*0012*/ 	.short	0x0020
        /*0014*/ 	.byte	0x00, 0xf0, 0x11, 0x00


	//----- nvinfo : EIATTR_KPARAM_INFO
	.align		4
.L_9:
        /*0018*/ 	.byte	0x04, 0x17
        /*001a*/ 	.short	(.L_11 - .L_10)
.L_10:
        /*001c*/ 	.word	0x00000000
        /*0020*/ 	.short	0x0004
        /*0022*/ 	.short	0x001c
        /*0024*/ 	.byte	0x00, 0xf0, 0x11, 0x00


	//----- nvinfo : EIATTR_KPARAM_INFO
	.align		4
.L_11:
        /*0028*/ 	.byte	0x04, 0x17
        /*002a*/ 	.short	(.L_13 - .L_12)
.L_12:
        /*002c*/ 	.word	0x00000000
        /*0030*/ 	.short	0x0003
        /*0032*/ 	.short	0x0018
        /*0034*/ 	.byte	0x00, 0xf0, 0x11, 0x00


	//----- nvinfo : EIATTR_KPARAM_INFO
	.align		4
.L_13:
        /*0038*/ 	.byte	0x04, 0x17
        /*003a*/ 	.short	(.L_15 - .L_14)
.L_14:
        /*003c*/ 	.word	0x00000000
        /*0040*/ 	.short	0x0002
        /*0042*/ 	.short	0x0010
        /*0044*/ 	.byte	0x00, 0xf5, 0x21, 0x00


	//----- nvinfo : EIATTR_KPARAM_INFO
	.align		4
.L_15:
        /*0048*/ 	.byte	0x04, 0x17
        /*004a*/ 	.short	(.L_17 - .L_16)
.L_16:
        /*004c*/ 	.word	0x00000000
        /*0050*/ 	.short	0x0001
        /*0052*/ 	.short	0x0008
        /*0054*/ 	.byte	0x00, 0xf5, 0x21, 0x00


	//----- nvinfo : EIATTR_KPARAM_INFO
	.align		4
.L_17:
        /*0058*/ 	.byte	0x04, 0x17
        /*005a*/ 	.short	(.L_19 - .L_18)
.L_18:
        /*005c*/ 	.word	0x00000000
        /*0060*/ 	.short	0x0000
        /*0062*/ 	.short	0x0000
        /*0064*/ 	.byte	0x00, 0xf5, 0x21, 0x00


	//----- nvinfo : EIATTR_SPARSE_MMA_MASK
	.align		4
.L_19:
        /*0068*/ 	.byte	0x03, 0x50
        /*006a*/ 	.short	0x0000


	//----- nvinfo : EIATTR_MAXREG_COUNT
	.align		4
        /*006c*/ 	.byte	0x03, 0x1b
        /*006e*/ 	.short	0x00ff


	//----- nvinfo : EIATTR_MERCURY_ISA_VERSION
	.align		4
        /*0070*/ 	.byte	0x03, 0x5f
        /*0072*/ 	.short	0x0101


	//----- nvinfo : EIATTR_VRC_CTA_INIT_COUNT
	.align		4
        /*0074*/ 	.byte	0x02, 0x4a
	.zero		1
	.zero		1


	//----- nvinfo : EIATTR_EXIT_INSTR_OFFSETS
	.align		4
        /*0078*/ 	.byte	0x04, 0x1c
        /*007a*/ 	.short	(.L_21 - .L_20)


	//   ....[0]....
.L_20:
        /*007c*/ 	.word	0x000000c0


	//   ....[1]....
        /*0080*/ 	.word	0x00000d20


	//----- nvinfo : EIATTR_CRS_STACK_SIZE
	.align		4
.L_21:
        /*0084*/ 	.byte	0x04, 0x1e
        /*0086*/ 	.short	(.L_23 - .L_22)
.L_22:
        /*0088*/ 	.word	0x00000000


	//----- nvinfo : EIATTR_CBANK_PARAM_SIZE
	.align		4
.L_23:
        /*008c*/ 	.byte	0x03, 0x19
        /*008e*/ 	.short	0x0024


	//----- nvinfo : EIATTR_PARAM_CBANK
	.align		4
        /*0090*/ 	.byte	0x04, 0x0a
        /*0092*/ 	.short	(.L_25 - .L_24)
	.align		4
.L_24:
        /*0094*/ 	.word	index@(.nv.constant0._Z12conv2dKernelPKfPfS0_iii)
        /*0098*/ 	.short	0x0380
        /*009a*/ 	.short	0x0024


	//----- nvinfo : EIATTR_SW_WAR
	.align		4
.L_25:
        /*009c*/ 	.byte	0x04, 0x36
        /*009e*/ 	.short	(.L_27 - .L_26)
.L_26:
        /*00a0*/ 	.word	0x00000008
.L_27:


//--------------------- .nv.callgraph             --------------------------
	.section	.nv.callgraph,"",@"SHT_CUDA_CALLGRAPH"
	.align	4
	.sectionentsize	8
	.align		4
        /*0000*/ 	.word	0x00000000
	.align		4
        /*0004*/ 	.word	0xffffffff
	.align		4
        /*0008*/ 	.word	0x00000000
	.align		4
        /*000c*/ 	.word	0xfffffffe
	.align		4
        /*0010*/ 	.word	0x00000000
	.align		4
        /*0014*/ 	.word	0xfffffffd
	.align		4
        /*0018*/ 	.word	0x00000000
	.align		4
        /*001c*/ 	.word	0xfffffffc


//--------------------- .text._Z12conv2dKernelPKfPfS0_iii --------------------------
	.section	.text._Z12conv2dKernelPKfPfS0_iii,"ax",@progbits
	.align	128
        .global         _Z12conv2dKernelPKfPfS0_iii
        .type           _Z12conv2dKernelPKfPfS0_iii,@function
        .size           _Z12conv2dKernelPKfPfS0_iii,(.L_x_9 - _Z12conv2dKernelPKfPfS0_iii)
        .other          _Z12conv2dKernelPKfPfS0_iii,@"STO_CUDA_ENTRY STV_DEFAULT"
_Z12conv2dKernelPKfPfS0_iii:
.text._Z12conv2dKernelPKfPfS0_iii:
[----:B------:R-:W-:Y:S01]  /*0000*/  LDC R1, c[0x0][0x37c] ;  /* 0x0000df00ff017b82 */ /* 0x000fe20000000800 */
[----:B------:R-:W0:Y:S07]  /*0010*/  S2R R3, SR_TID.Y ;  /* 0x0000000000037919 */ /* 0x000e2e0000002200 */
[----:B------:R-:W1:Y:S01]  /*0020*/  LDC R11, c[0x0][0x360] ;  /* 0x0000d800ff0b7b82 */ /* 0x000e620000000800 */
[----:B------:R-:W2:Y:S01]  /*0030*/  LDCU.64 UR6, c[0x0][0x398] ;  /* 0x00007300ff0677ac */ /* 0x000ea20008000a00 */
[----:B------:R-:W1:Y:S06]  /*0040*/  S2R R2, SR_TID.X ;  /* 0x0000000000027919 */ /* 0x000e6c0000002100 */
[----:B------:R-:W0:Y:S08]  /*0050*/  S2UR UR5, SR_CTAID.Y ;  /* 0x00000000000579c3 */ /* 0x000e300000002600 */
[----:B------:R-:W0:Y:S08]  /*0060*/  LDC R0, c[0x0][0x364] ;  /* 0x0000d900ff007b82 */ /* 0x000e300000000800 */
[----:B------:R-:W1:Y:S01]  /*0070*/  S2UR UR4, SR_CTAID.X ;  /* 0x00000000000479c3 */ /* 0x000e620000002500 */
[----:B0-----:R-:W-:-:S05]  /*0080*/  IMAD R0, R0, UR5, R3 ;  /* 0x0000000500007c24 */ /* 0x001fca000f8e0203 */
[----:B--2---:R-:W-:Y:S01]  /*0090*/  ISETP.GE.AND P0, PT, R0, UR7, PT ;  /* 0x0000000700007c0c */ /* 0x004fe2000bf06270 */
[----:B-1----:R-:W-:-:S05]  /*00a0*/  IMAD R11, R11, UR4, R2 ;  /* 0x000000040b0b7c24 */ /* 0x002fca000f8e0202 */
[----:B------:R-:W-:-:S13]  /*00b0*/  ISETP.GE.OR P0, PT, R11, UR6, P0 ;  /* 0x000000060b007c0c */ /* 0x000fda0008706670 */
[----:B------:R-:W-:Y:S05]  /*00c0*/  @P0 EXIT ;  /* 0x000000000000094d */ /* 0x000fea0003800000 */
[----:B------:R-:W0:Y:S01]  /*00d0*/  LDC R12, c[0x0][0x3a0] ;  /* 0x0000e800ff0c7b82 */ /* 0x000e220000000800 */
[----:B------:R-:W1:Y:S01]  /*00e0*/  LDCU.64 UR4, c[0x0][0x358] ;  /* 0x00006b00ff0477ac */ /* 0x000e620008000a00 */
[----:B------:R-:W-:Y:S01]  /*00f0*/  IMAD.MOV.U32 R10, RZ, RZ, RZ ;  /* 0x000000ffff0a7224 */ /* 0x000fe200078e00ff */
[C---:B0-----:R-:W-:Y:S02]  /*0100*/  ISETP.GE.AND P0, PT, R12.reuse, -0x1, PT ;  /* 0xffffffff0c00780c */ /* 0x041fe40003f06270 */
[----:B------:R-:W-:-:S11]  /*0110*/  LEA.HI R12, R12, R12, RZ, 0x1 ;  /* 0x0000000c0c0c7211 */ /* 0x000fd600078f08ff */
[----:B-1----:R-:W-:Y:S05]  /*0120*/  @!P0 BRA `(.L_x_0) ;  /* 0x0000000800e88947 */ /* 0x002fea0003800000 */
[----:B------:R-:W-:Y:S01]  /*0130*/  SHF.R.S32.HI R12, RZ, 0x1, R12 ;  /* 0x00000001ff0c7819 */ /* 0x000fe2000001140c */
[----:B------:R-:W-:-:S03]  /*0140*/  IMAD.MOV.U32 R10, RZ, RZ, RZ ;  /* 0x000000ffff0a7224 */ /* 0x000fc600078e00ff */
[----:B------:R-:W-:Y:S01]  /*0150*/  IABS R13, R12 ;  /* 0x0000000c000d7213 */ /* 0x000fe20000000000 */
[----:B------:R-:W-:-:S04]  /*0160*/  IMAD.MOV R14, RZ, RZ, -R12 ;  /* 0x000000ffff0e7224 */ /* 0x000fc800078e0a0c */
[----:B------:R-:W-:Y:S02]  /*0170*/  IMAD.IADD R13, R12, 0x1, R13 ;  /* 0x000000010c0d7824 */ /* 0x000fe400078e020d */
[----:B------:R-:W-:Y:S02]  /*0180*/  IMAD.MOV.U32 R15, RZ, RZ, R14 ;  /* 0x000000ffff0f7224 */ /* 0x000fe400078e000e */
[----:B------:R-:W-:-:S05]  /*0190*/  VIADD R16, R13, 0x1 ;  /* 0x000000010d107836 */ /* 0x000fca0000000000 */
[----:B------:R-:W-:-:S07]  /*01a0*/  LOP3.LUT R16, R16, 0x7, RZ, 0xc0, !PT ;  /* 0x0000000710107812 */ /* 0x000fce00078ec0ff */
.L_x_7:
[----:B------:R-:W0:Y:S01]  /*01b0*/  LDCU UR6, c[0x0][0x39c] ;  /* 0x00007380ff0677ac */ /* 0x000e220008000800 */
[----:B------:R-:W-:Y:S01]  /*01c0*/  ISETP.GE.U32.AND P1, PT, R13, 0x7, PT ;  /* 0x000000070d00780c */ /* 0x000fe20003f26070 */
[--C-:B------:R-:W-:Y:S01]  /*01d0*/  IMAD.IADD R17, R0, 0x1, R15.reuse ;  /* 0x0000000100117824 */ /* 0x100fe200078e020f */
[----:B------:R-:W-:Y:S01]  /*01e0*/  IABS R4, R12 ;  /* 0x0000000c00047213 */ /* 0x000fe20000000000 */
[----:B------:R-:W1:Y:S01]  /*01f0*/  LDCU UR7, c[0x0][0x3a0] ;  /* 0x00007400ff0777ac */ /* 0x000e620008000800 */
[----:B------:R-:W-:Y:S01]  /*0200*/  IMAD.IADD R2, R12, 0x1, R15 ;  /* 0x000000010c027824 */ /* 0x000fe200078e020f */
[----:B------:R-:W-:Y:S02]  /*0210*/  MOV R6, R14 ;  /* 0x0000000e00067202 */ /* 0x000fe40000000f00 */
[C---:B------:R-:W-:Y:S01]  /*0220*/  ISETP.NE.AND P5, PT, R15.reuse, R4, PT ;  /* 0x000000040f00720c */ /* 0x040fe20003fa5270 */
[----:B------:R-:W-:Y:S01]  /*0230*/  VIADD R15, R15, 0x1 ;  /* 0x000000010f0f7836 */ /* 0x000fe20000000000 */
[----:B0-----:R-:W-:Y:S01]  /*0240*/  ISETP.GE.AND P0, PT, R17, UR6, PT ;  /* 0x0000000611007c0c */ /* 0x001fe2000bf06270 */
[----:B-1----:R-:W-:-:S03]  /*0250*/  IMAD R19, R2, UR7, RZ ;  /* 0x0000000702137c24 */ /* 0x002fc6000f8e02ff */
[----:B------:R-:W-:Y:S01]  /*0260*/  ISETP.GT.AND P0, PT, R17, -0x1, !P0 ;  /* 0xffffffff1100780c */ /* 0x000fe20004704270 */
[----:B------:R-:W-:Y:S01]  /*0270*/  IMAD.IADD R18, R12, 0x1, R19 ;  /* 0x000000010c127824 */ /* 0x000fe200078e0213 */
[----:B------:R-:W-:Y:S11]  /*0280*/  @!P1 BRA `(.L_x_1) ;  /* 0x00000004002c9947 */ /* 0x000ff60003800000 */
[----:B------:R-:W0:Y:S01]  /*0290*/  LDC.64 R4, c[0x0][0x380] ;  /* 0x0000e000ff047b82 */ /* 0x000e220000000a00 */
[----:B------:R-:W1:Y:S01]  /*02a0*/  LDCU UR6, c[0x0][0x398] ;  /* 0x00007300ff0677ac */ /* 0x000e620008000800 */
[----:B------:R-:W-:Y:S01]  /*02b0*/  VIADD R23, R13, 0x1 ;  /* 0x000000010d177836 */ /* 0x000fe20000000000 */
[----:B------:R-:W-:Y:S01]  /*02c0*/  IADD3 R22, PT, PT, -R12, 0x3, RZ ;  /* 0x000000030c167810 */ /* 0x000fe20007ffe1ff */
[----:B------:R-:W-:Y:S01]  /*02d0*/  IMAD.IADD R20, R11, 0x1, -R12 ;  /* 0x000000010b147824 */ /* 0x000fe200078e0a0c */
[----:B------:R-:W2:Y:S02]  /*02e0*/  LDCU UR7, c[0x0][0x398] ;  /* 0x00007300ff0777ac */ /* 0x000ea40008000800 */
[----:B------:R-:W-:Y:S01]  /*02f0*/  LOP3.LUT R23, R23, 0xfffffff8, RZ, 0xc0, !PT ;  /* 0xfffffff817177812 */ /* 0x000fe200078ec0ff */
[----:B------:R-:W3:Y:S04]  /*0300*/  LDC.64 R2, c[0x0][0x390] ;  /* 0x0000e400ff027b82 */ /* 0x000ee80000000a00 */
[----:B------:R-:W-:-:S02]  /*0310*/  IMAD.MOV R23, RZ, RZ, -R23 ;  /* 0x000000ffff177224 */ /* 0x000fc400078e0a17 */
[----:B-1----:R-:W-:-:S07]  /*0320*/  IMAD R21, R17, UR6, R20 ;  /* 0x0000000611157c24 */ /* 0x002fce000f8e0214 */
.L_x_2:
[----:B--2---:R-:W-:Y:S01]  /*0330*/  ISETP.GE.AND P1, PT, R20, UR7, PT ;  /* 0x0000000714007c0c */ /* 0x004fe2000bf26270 */
[----:B0-----:R-:W-:-:S03]  /*0340*/  IMAD.WIDE R6, R21, 0x4, R4 ;  /* 0x0000000415067825 */ /* 0x001fc600078e0204 */
[----:B------:R-:W-:Y:S01]  /*0350*/  ISETP.GT.AND P1, PT, R20, -0x1, !P1 ;  /* 0xffffffff1400780c */ /* 0x000fe20004f24270 */
[----:B---3--:R-:W-:-:S03]  /*0360*/  IMAD.WIDE R8, R19, 0x4, R2 ;  /* 0x0000000413087825 */ /* 0x008fc600078e0202 */
[----:B------:R-:W-:Y:S01]  /*0370*/  PLOP3.LUT P1, PT, P1, P0, PT, 0x80, 0x8 ;  /* 0x000000000008781c */ /* 0x000fe20000f21070 */
[----:B------:R-:W-:-:S12]  /*0380*/  VIADD R26, R20, 0x1 ;  /* 0x00000001141a7836 */ /* 0x000fd80000000000 */
[----:B------:R-:W2:Y:S04]  /*0390*/  @P1 LDG.E R25, desc[UR4][R6.64] ;  /* 0x0000000406191981 */ /* 0x000ea8000c1e1900 */
[----:B------:R-:W2:Y:S01]  /*03a0*/  @P1 LDG.E R24, desc[UR4][R8.64] ;  /* 0x0000000408181981 */ /* 0x000ea2000c1e1900 */
[----:B------:R-:W-:-:S04]  /*03b0*/  ISETP.GE.AND P2, PT, R26, UR7, PT ;  /* 0x000000071a007c0c */ /* 0x000fc8000bf46270 */
[----:B------:R-:W-:-:S04]  /*03c0*/  ISETP.GT.AND P2, PT, R26, -0x1, !P2 ;  /* 0xffffffff1a00780c */ /* 0x000fc80005744270 */
[----:B------:R-:W-:-:S13]  /*03d0*/  PLOP3.LUT P2, PT, P2, P0, PT, 0x80, 0x8 ;  /* 0x000000000008781c */ /* 0x000fda0001741070 */
[----:B------:R-:W3:Y:S04]  /*03e0*/  @P2 LDG.E R27, desc[UR4][R6.64+0x4] ;  /* 0x00000404061b2981 */ /* 0x000ee8000c1e1900 */
[----:B------:R-:W3:Y:S01]  /*03f0*/  @P2 LDG.E R26, desc[UR4][R8.64+0x4] ;  /* 0x00000404081a2981 */ /* 0x000ee2000c1e1900 */
[----:B--2---:R-:W-:Y:S01]  /*0400*/  @P1 FFMA R10, R25, R24, R10 ;  /* 0x00000018190a1223 */ /* 0x004fe2000000000a */
[----:B------:R-:W-:-:S04]  /*0410*/  IADD3 R24, PT, PT, R20, 0x2, RZ ;  /* 0x0000000214187810 */ /* 0x000fc80007ffe0ff */
[----:B------:R-:W-:-:S04]  /*0420*/  ISETP.GE.AND P1, PT, R24, UR7, PT ;  /* 0x0000000718007c0c */ /* 0x000fc8000bf26270 */
[----:B------:R-:W-:-:S04]  /*0430*/  ISETP.GT.AND P1, PT, R24, -0x1, !P1 ;  /* 0xffffffff1800780c */ /* 0x000fc80004f24270 */
[----:B------:R-:W-:-:S13]  /*0440*/  PLOP3.LUT P1, PT, P1, P0, PT, 0x80, 0x8 ;  /* 0x000000000008781c */ /* 0x000fda0000f21070 */
[----:B------:R-:W2:Y:S01]  /*0450*/  @P1 LDG.E R25, desc[UR4][R6.64+0x8] ;  /* 0x0000080406191981 */ /* 0x000ea2000c1e1900 */
[----:B---3--:R-:W-:Y:S01]  /*0460*/  @P2 FFMA R10, R27, R26, R10 ;  /* 0x0000001a1b0a2223 */ /* 0x008fe2000000000a */
[----:B------:R-:W-:Y:S02]  /*0470*/  VIADD R26, R20, 0x3 ;  /* 0x00000003141a7836 */ /* 0x000fe40000000000 */
[----:B------:R-:W2:Y:S03]  /*0480*/  @P1 LDG.E R24, desc[UR4][R8.64+0x8] ;  /* 0x0000080408181981 */ /* 0x000ea6000c1e1900 */
[----:B------:R-:W-:-:S04]  /*0490*/  ISETP.GE.AND P2, PT, R26, UR7, PT ;  /* 0x000000071a007c0c */ /* 0x000fc8000bf46270 */
[----:B------:R-:W-:-:S04]  /*04a0*/  ISETP.GT.AND P2, PT, R26, -0x1, !P2 ;  /* 0xffffffff1a00780c */ /* 0x000fc80005744270 */
[----:B------:R-:W-:-:S13]  /*04b0*/  PLOP3.LUT P2, PT, P2, P0, PT, 0x80, 0x8 ;  /* 0x000000000008781c */ /* 0x000fda0001741070 */
[----:B------:R-:W3:Y:S04]  /*04c0*/  @P2 LDG.E R27, desc[UR4][R6.64+0xc] ;  /* 0x00000c04061b2981 */ /* 0x000ee8000c1e1900 */
[----:B------:R-:W3:Y:S01]  /*04d0*/  @P2 LDG.E R26, desc[UR4][R8.64+0xc] ;  /* 0x00000c04081a2981 */ /* 0x000ee2000c1e1900 */
[----:B--2---:R-:W-:Y:S01]  /*04e0*/  @P1 FFMA R10, R25, R24, R10 ;  /* 0x00000018190a1223 */ /* 0x004fe2000000000a */
[----:B------:R-:W-:-:S05]  /*04f0*/  VIADD R24, R20, 0x4 ;  /* 0x0000000414187836 */ /* 0x000fca0000000000 */
[----:B------:R-:W-:-:S04]  /*0500*/  ISETP.GE.AND P1, PT, R24, UR7, PT ;  /* 0x0000000718007c0c */ /* 0x000fc8000bf26270 */
[----:B------:R-:W-:-:S04]  /*0510*/  ISETP.GT.AND P1, PT, R24, -0x1, !P1 ;  /* 0xffffffff1800780c */ /* 0x000fc80004f24270 */
[----:B------:R-:W-:-:S13]  /*0520*/  PLOP3.LUT P3, PT, P1, P0, PT, 0x80, 0x8 ;  /* 0x000000000008781c */ /* 0x000fda0000f61070 */
[----:B------:R-:W2:Y:S04]  /*0530*/  @P3 LDG.E R25, desc[UR4][R6.64+0x10] ;  /* 0x0000100406193981 */ /* 0x000ea8000c1e1900 */
[----:B------:R-:W2:Y:S01]  /*0540*/  @P3 LDG.E R24, desc[UR4][R8.64+0x10] ;  /* 0x0000100408183981 */ /* 0x000ea2000c1e1900 */
[----:B---3--:R-:W-:Y:S01]  /*0550*/  @P2 FFMA R10, R27, R26, R10 ;  /* 0x0000001a1b0a2223 */ /* 0x008fe2000000000a */
[----:B------:R-:W-:-:S05]  /*0560*/  VIADD R26, R20, 0x5 ;  /* 0x00000005141a7836 */ /* 0x000fca0000000000 */
        /* <DEDUP_REMOVED lines=8> */
[----:B------:R-:W-:Y:S01]  /*05f0*/  ISETP.GT.AND P2, PT, R24, -0x1, !P2 ;  /* 0xffffffff1800780c */ /* 0x000fe20005744270 */
[----:B------:R-:W-:-:S05]  /*0600*/  VIADD R24, R20, 0x7 ;  /* 0x0000000714187836 */ /* 0x000fca0000000000 */
[C---:B------:R-:W-:Y:S02]  /*0610*/  ISETP.GE.AND P3, PT, R24.reuse, UR7, PT ;  /* 0x0000000718007c0c */ /* 0x040fe4000bf66270 */
[----:B------:R-:W-:Y:S02]  /*0620*/  PLOP3.LUT P2, PT, P2, P0, PT, 0x80, 0x8 ;  /* 0x000000000008781c */ /* 0x000fe40001741070 */
[----:B------:R-:W-:-:S04]  /*0630*/  ISETP.GT.AND P3, PT, R24, -0x1, !P3 ;  /* 0xffffffff1800780c */ /* 0x000fc80005f64270 */
[----:B------:R-:W-:-:S07]  /*0640*/  PLOP3.LUT P3, PT, P3, P0, PT, 0x80, 0x8 ;  /* 0x000000000008781c */ /* 0x000fce0001f61070 */
[----:B------:R-:W2:Y:S01]  /*0650*/  @P2 LDG.E R25, desc[UR4][R6.64+0x18] ;  /* 0x0000180406192981 */ /* 0x000ea2000c1e1900 */
[----:B---3--:R-:W-:-:S03]  /*0660*/  @P1 FFMA R10, R27, R26, R10 ;  /* 0x0000001a1b0a1223 */ /* 0x008fc6000000000a */
[----:B------:R-:W2:Y:S04]  /*0670*/  @P2 LDG.E R24, desc[UR4][R8.64+0x18] ;  /* 0x0000180408182981 */ /* 0x000ea8000c1e1900 */
[----:B------:R-:W3:Y:S04]  /*0680*/  @P3 LDG.E R27, desc[UR4][R6.64+0x1c] ;  /* 0x00001c04061b3981 */ /* 0x000ee8000c1e1900 */
[----:B------:R-:W3:Y:S01]  /*0690*/  @P3 LDG.E R26, desc[UR4][R8.64+0x1c] ;  /* 0x00001c04081a3981 */ /* 0x000ee2000c1e1900 */
[----:B------:R-:W-:-:S05]  /*06a0*/  VIADD R23, R23, 0x8 ;  /* 0x0000000817177836 */ /* 0x000fca0000000000 */
[----:B------:R-:W-:Y:S01]  /*06b0*/  ISETP.NE.AND P1, PT, R23, RZ, PT ;  /* 0x000000ff1700720c */ /* 0x000fe20003f25270 */
[----:B------:R-:W-:Y:S01]  /*06c0*/  VIADD R21, R21, 0x8 ;  /* 0x0000000815157836 */ /* 0x000fe20000000000 */
[----:B------:R-:W-:Y:S01]  /*06d0*/  IADD3 R22, PT, PT, R22, 0x8, RZ ;  /* 0x0000000816167810 */ /* 0x000fe20007ffe0ff */
[----:B------:R-:W-:Y:S02]  /*06e0*/  VIADD R19, R19, 0x8 ;  /* 0x0000000813137836 */ /* 0x000fe40000000000 */
[----:B------:R-:W-:Y:S02]  /*06f0*/  VIADD R20, R20, 0x8 ;  /* 0x0000000814147836 */ /* 0x000fe40000000000 */
[----:B--2---:R-:W-:-:S04]  /*0700*/  @P2 FFMA R10, R25, R24, R10 ;  /* 0x00000018190a2223 */ /* 0x004fc8000000000a */
[----:B---3--:R-:W-:Y:S02]  /*0710*/  @P3 FFMA R10, R27, R26, R10 ;  /* 0x0000001a1b0a3223 */ /* 0x008fe4000000000a */
[----:B------:R-:W-:Y:S05]  /*0720*/  @P1 BRA `(.L_x_2) ;  /* 0xfffffffc00001947 */ /* 0x000fea000383ffff */
[----:B------:R-:W-:-:S07]  /*0730*/  VIADD R6, R22, 0xfffffffd ;  /* 0xfffffffd16067836 */ /* 0x000fce0000000000 */
.L_x_1:
[----:B------:R-:W-:-:S13]  /*0740*/  ISETP.NE.AND P1, PT, R16, RZ, PT ;  /* 0x000000ff1000720c */ /* 0x000fda0003f25270 */
[----:B------:R-:W-:Y:S05]  /*0750*/  @!P1 BRA `(.L_x_3) ;  /* 0x0000000400589947 */ /* 0x000fea0003800000 */
[----:B------:R-:W-:Y:S02]  /*0760*/  VIADD R2, R16, 0xffffffff ;  /* 0xffffffff10027836 */ /* 0x000fe40000000000 */
[----:B------:R-:W-:-:S03]  /*0770*/  VIADD R7, R13, 0x1 ;  /* 0x000000010d077836 */ /* 0x000fc60000000000 */
[----:B------:R-:W-:Y:S02]  /*0780*/  ISETP.GE.U32.AND P1, PT, R2, 0x3, PT ;  /* 0x000000030200780c */ /* 0x000fe40003f26070 */
[----:B------:R-:W-:-:S11]  /*0790*/  LOP3.LUT P6, R7, R7, 0x3, RZ, 0xc0, !PT ;  /* 0x0000000307077812 */ /* 0x000fd600078cc0ff */
[----:B------:R-:W-:Y:S05]  /*07a0*/  @!P1 BRA `(.L_x_4) ;  /* 0x0000000000909947 */ /* 0x000fea0003800000 */
[----:B------:R-:W0:Y:S01]  /*07b0*/  LDCU UR6, c[0x0][0x398] ;  /* 0x00007300ff0677ac */ /* 0x000e220008000800 */
[----:B------:R-:W1:Y:S01]  /*07c0*/  LDC.64 R4, c[0x0][0x380] ;  /* 0x0000e000ff047b82 */ /* 0x000e620000000a00 */
[----:B------:R-:W-:-:S05]  /*07d0*/  IADD3 R8, PT, PT, R11, R6, RZ ;  /* 0x000000060b087210 */ /* 0x000fca0007ffe0ff */
[C---:B------:R-:W-:Y:S02]  /*07e0*/  VIADD R9, R8.reuse, 0x1 ;  /* 0x0000000108097836 */ /* 0x040fe40000000000 */
[----:B------:R-:W2:Y:S01]  /*07f0*/  LDC.64 R2, c[0x0][0x390] ;  /* 0x0000e400ff027b82 */ /* 0x000ea20000000a00 */
[C---:B------:R-:W-:Y:S02]  /*0800*/  VIADD R19, R8.reuse, 0x2 ;  /* 0x0000000208137836 */ /* 0x040fe40000000000 */
[C---:B------:R-:W-:Y:S01]  /*0810*/  VIADD R20, R8.reuse, 0x3 ;  /* 0x0000000308147836 */ /* 0x040fe20000000000 */
[C---:B0-----:R-:W-:Y:S02]  /*0820*/  ISETP.GE.AND P1, PT, R8.reuse, UR6, PT ;  /* 0x0000000608007c0c */ /* 0x041fe4000bf26270 */
[----:B------:R-:W-:Y:S02]  /*0830*/  ISETP.GE.AND P2, PT, R9, UR6, PT ;  /* 0x0000000609007c0c */ /* 0x000fe4000bf46270 */
[----:B------:R-:W-:-:S02]  /*0840*/  ISETP.GT.AND P1, PT, R8, -0x1, !P1 ;  /* 0xffffffff0800780c */ /* 0x000fc40004f24270 */
[----:B------:R-:W-:Y:S02]  /*0850*/  ISETP.GE.AND P3, PT, R19, UR6, PT ;  /* 0x0000000613007c0c */ /* 0x000fe4000bf66270 */
[----:B------:R-:W-:Y:S01]  /*0860*/  ISETP.GT.AND P2, PT, R9, -0x1, !P2 ;  /* 0xffffffff0900780c */ /* 0x000fe20005744270 */
[----:B------:R-:W-:Y:S01]  /*0870*/  IMAD R9, R17, UR6, R8 ;  /* 0x0000000611097c24 */ /* 0x000fe2000f8e0208 */
[----:B------:R-:W-:Y:S02]  /*0880*/  PLOP3.LUT P1, PT, P1, P0, PT, 0x80, 0x8 ;  /* 0x000000000008781c */ /* 0x000fe40000f21070 */
[----:B------:R-:W-:Y:S01]  /*0890*/  ISETP.GT.AND P3, PT, R19, -0x1, !P3 ;  /* 0xffffffff1300780c */ /* 0x000fe20005f64270 */
[----:B------:R-:W-:Y:S01]  /*08a0*/  IMAD.IADD R19, R18, 0x1, R6 ;  /* 0x0000000112137824 */ /* 0x000fe200078e0206 */
[----:B------:R-:W-:Y:S01]  /*08b0*/  ISETP.GE.AND P4, PT, R20, UR6, PT ;  /* 0x0000000614007c0c */ /* 0x000fe2000bf86270 */
[----:B-1----:R-:W-:Y:S01]  /*08c0*/  IMAD.WIDE R4, R9, 0x4, R4 ;  /* 0x0000000409047825 */ /* 0x002fe200078e0204 */
[----:B------:R-:W-:-:S02]  /*08d0*/  PLOP3.LUT P2, PT, P2, P0, PT, 0x80, 0x8 ;  /* 0x000000000008781c */ /* 0x000fc40001741070 */
[----:B------:R-:W-:Y:S01]  /*08e0*/  ISETP.GT.AND P4, PT, R20, -0x1, !P4 ;  /* 0xffffffff1400780c */ /* 0x000fe20006784270 */
[----:B--2---:R-:W-:Y:S01]  /*08f0*/  IMAD.WIDE R2, R19, 0x4, R2 ;  /* 0x0000000413027825 */ /* 0x004fe200078e0202 */
[----:B------:R-:W-:Y:S02]  /*0900*/  PLOP3.LUT P3, PT, P3, P0, PT, 0x80, 0x8 ;  /* 0x000000000008781c */ /* 0x000fe40001f61070 */
[----:B------:R-:W-:Y:S01]  /*0910*/  PLOP3.LUT P4, PT, P4, P0, PT, 0x80, 0x8 ;  /* 0x000000000008781c */ /* 0x000fe20002781070 */
[----:B------:R-:W2:Y:S04]  /*0920*/  @P1 LDG.E R9, desc[UR4][R4.64] ;  /* 0x0000000404091981 */ /* 0x000ea8000c1e1900 */
[----:B------:R-:W2:Y:S04]  /*0930*/  @P1 LDG.E R8, desc[UR4][R2.64] ;  /* 0x0000000402081981 */ /* 0x000ea8000c1e1900 */
[----:B------:R-:W3:Y:S04]  /*0940*/  @P2 LDG.E R19, desc[UR4][R4.64+0x4] ;  /* 0x0000040404132981 */ /* 0x000ee8000c1e1900 */
[----:B------:R-:W3:Y:S04]  /*0950*/  @P2 LDG.E R20, desc[UR4][R2.64+0x4] ;  /* 0x0000040402142981 */ /* 0x000ee8000c1e1900 */
[----:B------:R-:W4:Y:S04]  /*0960*/  @P3 LDG.E R21, desc[UR4][R4.64+0x8] ;  /* 0x0000080404153981 */ /* 0x000f28000c1e1900 */
[----:B------:R-:W4:Y:S04]  /*0970*/  @P3 LDG.E R22, desc[UR4][R2.64+0x8] ;  /* 0x0000080402163981 */ /* 0x000f28000c1e1900 */
[----:B------:R-:W5:Y:S04]  /*0980*/  @P4 LDG.E R23, desc[UR4][R4.64+0xc] ;  /* 0x00000c0404174981 */ /* 0x000f68000c1e1900 */
[----:B------:R-:W5:Y:S01]  /*0990*/  @P4 LDG.E R24, desc[UR4][R2.64+0xc] ;  /* 0x00000c0402184981 */ /* 0x000f62000c1e1900 */
[----:B------:R-:W-:-:S02]  /*09a0*/  VIADD R6, R6, 0x4 ;  /* 0x0000000406067836 */ /* 0x000fc40000000000 */
[----:B--2---:R-:W-:-:S04]  /*09b0*/  @P1 FFMA R10, R9, R8, R10 ;  /* 0x00000008090a1223 */ /* 0x004fc8000000000a */
[----:B---3--:R-:W-:-:S04]  /*09c0*/  @P2 FFMA R10, R19, R20, R10 ;  /* 0x00000014130a2223 */ /* 0x008fc8000000000a */
[----:B----4-:R-:W-:-:S04]  /*09d0*/  @P3 FFMA R10, R21, R22, R10 ;  /* 0x00000016150a3223 */ /* 0x010fc8000000000a */
[----:B-----5:R-:W-:-:S07]  /*09e0*/  @P4 FFMA R10, R23, R24, R10 ;  /* 0x00000018170a4223 */ /* 0x020fce000000000a */
.L_x_4:
[----:B------:R-:W-:Y:S05]  /*09f0*/  @!P6 BRA `(.L_x_3) ;  /* 0x0000000000b0e947 */ /* 0x000fea0003800000 */
[----:B------:R-:W-:Y:S02]  /*0a00*/  ISETP.NE.AND P1, PT, R7, 0x1, PT ;  /* 0x000000010700780c */ /* 0x000fe40003f25270 */
[----:B------:R-:W-:-:S04]  /*0a10*/  LOP3.LUT R2, R13, 0x1, RZ, 0xc0, !PT ;  /* 0x000000010d027812 */ /* 0x000fc800078ec0ff */
[----:B------:R-:W-:-:S07]  /*0a20*/  ISETP.NE.U32.AND P3, PT, R2, 0x1, PT ;  /* 0x000000010200780c */ /* 0x000fce0003f65070 */
[----:B------:R-:W-:Y:S06]  /*0a30*/  @!P1 BRA `(.L_x_5) ;  /* 0x0000000000589947 */ /* 0x000fec0003800000 */
[----:B------:R-:W0:Y:S01]  /*0a40*/  LDCU UR6, c[0x0][0x398] ;  /* 0x00007300ff0677ac */ /* 0x000e220008000800 */
[----:B------:R-:W1:Y:S01]  /*0a50*/  LDC.64 R4, c[0x0][0x380] ;  /* 0x0000e000ff047b82 */ /* 0x000e620000000a00 */
[--C-:B------:R-:W-:Y:S02]  /*0a60*/  IMAD.IADD R8, R11, 0x1, R6.reuse ;  /* 0x000000010b087824 */ /* 0x100fe400078e0206 */
[----:B------:R-:W-:-:S03]  /*0a70*/  IMAD.IADD R9, R18, 0x1, R6 ;  /* 0x0000000112097824 */ /* 0x000fc600078e0206 */
[C---:B------:R-:W-:Y:S02]  /*0a80*/  IADD3 R7, PT, PT, R8.reuse, 0x1, RZ ;  /* 0x0000000108077810 */ /* 0x040fe40007ffe0ff */
[----:B------:R-:W2:Y:S01]  /*0a90*/  LDC.64 R2, c[0x0][0x390] ;  /* 0x0000e400ff027b82 */ /* 0x000ea20000000a00 */
[C---:B0-----:R-:W-:Y:S02]  /*0aa0*/  ISETP.GE.AND P1, PT, R8.reuse, UR6, PT ;  /* 0x0000000608007c0c */ /* 0x041fe4000bf26270 */
[C---:B------:R-:W-:Y:S02]  /*0ab0*/  ISETP.GE.AND P2, PT, R7.reuse, UR6, PT ;  /* 0x0000000607007c0c */ /* 0x040fe4000bf46270 */
[----:B------:R-:W-:Y:S02]  /*0ac0*/  ISETP.GT.AND P1, PT, R8, -0x1, !P1 ;  /* 0xffffffff0800780c */ /* 0x000fe40004f24270 */
[----:B------:R-:W-:Y:S01]  /*0ad0*/  ISETP.GT.AND P2, PT, R7, -0x1, !P2 ;  /* 0xffffffff0700780c */ /* 0x000fe20005744270 */
[----:B------:R-:W-:Y:S01]  /*0ae0*/  IMAD R7, R17, UR6, R8 ;  /* 0x0000000611077c24 */ /* 0x000fe2000f8e0208 */
[----:B------:R-:W-:-:S02]  /*0af0*/  PLOP3.LUT P1, PT, P1, P0, PT, 0x80, 0x8 ;  /* 0x000000000008781c */ /* 0x000fc40000f21070 */
[----:B------:R-:W-:Y:S01]  /*0b00*/  PLOP3.LUT P2, PT, P2, P0, PT, 0x80, 0x8 ;  /* 0x000000000008781c */ /* 0x000fe20001741070 */
[----:B-1----:R-:W-:-:S04]  /*0b10*/  IMAD.WIDE R4, R7, 0x4, R4 ;  /* 0x0000000407047825 */ /* 0x002fc800078e0204 */
[----:B--2---:R-:W-:-:S06]  /*0b20*/  IMAD.WIDE R2, R9, 0x4, R2 ;  /* 0x0000000409027825 */ /* 0x004fcc00078e0202 */
[----:B------:R-:W2:Y:S04]  /*0b30*/  @P1 LDG.E R7, desc[UR4][R4.64] ;  /* 0x0000000404071981 */ /* 0x000ea8000c1e1900 */
[----:B------:R-:W2:Y:S04]  /*0b40*/  @P1 LDG.E R8, desc[UR4][R2.64] ;  /* 0x0000000402081981 */ /* 0x000ea8000c1e1900 */
[----:B------:R-:W3:Y:S04]  /*0b50*/  @P2 LDG.E R9, desc[UR4][R4.64+0x4] ;  /* 0x0000040404092981 */ /* 0x000ee8000c1e1900 */
[----:B------:R-:W3:Y:S01]  /*0b60*/  @P2 LDG.E R19, desc[UR4][R2.64+0x4] ;  /* 0x0000040402132981 */ /* 0x000ee2000c1e1900 */
[----:B------:R-:W-:-:S02]  /*0b70*/  VIADD R6, R6, 0x2 ;  /* 0x0000000206067836 */ /* 0x000fc40000000000 */
[----:B--2---:R-:W-:-:S04]  /*0b80*/  @P1 FFMA R10, R7, R8, R10 ;  /* 0x00000008070a1223 */ /* 0x004fc8000000000a */
[----:B---3--:R-:W-:-:S07]  /*0b90*/  @P2 FFMA R10, R9, R19, R10 ;  /* 0x00000013090a2223 */ /* 0x008fce000000000a */
.L_x_5:
[----:B------:R-:W-:Y:S05]  /*0ba0*/  @!P3 BRA `(.L_x_3) ;  /* 0x000000000044b947 */ /* 0x000fea0003800000 */
[----:B------:R-:W0:Y:S01]  /*0bb0*/  LDCU UR6, c[0x0][0x398] ;  /* 0x00007300ff0677ac */ /* 0x000e220008000800 */
[----:B------:R-:W-:Y:S01]  /*0bc0*/  IMAD.IADD R8, R11, 0x1, R6 ;  /* 0x000000010b087824 */ /* 0x000fe200078e0206 */
[----:B------:R-:W-:Y:S04]  /*0bd0*/  BSSY.RECONVERGENT B0, `(.L_x_3) ;  /* 0x000000e000007945 */ /* 0x000fe80003800200 */
[----:B0-----:R-:W-:-:S04]  /*0be0*/  ISETP.GE.AND P1, PT, R8, UR6, PT ;  /* 0x0000000608007c0c */ /* 0x001fc8000bf26270 */
[----:B------:R-:W-:-:S04]  /*0bf0*/  ISETP.GT.AND P1, PT, R8, -0x1, !P1 ;  /* 0xffffffff0800780c */ /* 0x000fc80004f24270 */
[----:B------:R-:W-:-:S13]  /*0c00*/  PLOP3.LUT P1, PT, P1, P0, PT, 0x80, 0x8 ;  /* 0x000000000008781c */ /* 0x000fda0000f21070 */
[----:B------:R-:W-:Y:S05]  /*0c10*/  @!P1 BRA `(.L_x_6) ;  /* 0x0000000000249947 */ /* 0x000fea0003800000 */
[----:B------:R-:W0:Y:S01]  /*0c20*/  LDC.64 R4, c[0x0][0x380] ;  /* 0x0000e000ff047b82 */ /* 0x000e220000000a00 */
[----:B------:R-:W-:Y:S02]  /*0c30*/  IMAD R17, R17, UR6, R8 ;  /* 0x0000000611117c24 */ /* 0x000fe4000f8e0208 */
[----:B------:R-:W-:-:S05]  /*0c40*/  IMAD.IADD R7, R18, 0x1, R6 ;  /* 0x0000000112077824 */ /* 0x000fca00078e0206 */
[----:B------:R-:W1:Y:S01]  /*0c50*/  LDC.64 R2, c[0x0][0x390] ;  /* 0x0000e400ff027b82 */ /* 0x000e620000000a00 */
[----:B0-----:R-:W-:-:S06]  /*0c60*/  IMAD.WIDE R4, R17, 0x4, R4 ;  /* 0x0000000411047825 */ /* 0x001fcc00078e0204 */
[----:B------:R-:W2:Y:S01]  /*0c70*/  LDG.E R5, desc[UR4][R4.64] ;  /* 0x0000000404057981 */ /* 0x000ea2000c1e1900 */
[----:B-1----:R-:W-:-:S06]  /*0c80*/  IMAD.WIDE R2, R7, 0x4, R2 ;  /* 0x0000000407027825 */ /* 0x002fcc00078e0202 */
[----:B------:R-:W2:Y:S02]  /*0c90*/  LDG.E R2, desc[UR4][R2.64] ;  /* 0x0000000402027981 */ /* 0x000ea4000c1e1900 */
[----:B--2---:R-:W-:-:S07]  /*0ca0*/  FFMA R10, R5, R2, R10 ;  /* 0x00000002050a7223 */ /* 0x004fce000000000a */
.L_x_6:
[----:B------:R-:W-:Y:S05]  /*0cb0*/  BSYNC.RECONVERGENT B0 ;  /* 0x0000000000007941 */ /* 0x000fea0003800200 */
.L_x_3:
[----:B------:R-:W-:Y:S05]  /*0cc0*/  @P5 BRA `(.L_x_7) ;  /* 0xfffffff400385947 */ /* 0x000fea000383ffff */
.L_x_0:
[----:B------:R-:W0:Y:S01]  /*0cd0*/  LDC.64 R2, c[0x0][0x388] ;  /* 0x0000e200ff027b82 */ /* 0x000e220000000a00 */
[----:B------:R-:W1:Y:S02]  /*0ce0*/  LDCU UR6, c[0x0][0x398] ;  /* 0x00007300ff0677ac */ /* 0x000e640008000800 */
[----:B-1----:R-:W-:-:S04]  /*0cf0*/  IMAD R11, R0, UR6, R11 ;  /* 0x00000006000b7c24 */ /* 0x002fc8000f8e020b */
[----:B0-----:R-:W-:-:S05]  /*0d00*/  IMAD.WIDE R2, R11, 0x4, R2 ;  /* 0x000000040b027825 */ /* 0x001fca00078e0202 */
[----:B------:R-:W-:Y:S01]  /*0d10*/  STG.E desc[UR4][R2.64], R10 ;  /* 0x0000000a02007986 */ /* 0x000fe2000c101904 */
[----:B------:R-:W-:Y:S05]  /*0d20*/  EXIT ;  /* 0x000000000000794d */ /* 0x000fea0003800000 */
.L_x_8:
[----:B------:R-:W-:-:S00]  /*0d30*/  BRA `(.L_x_8) ;  /* 0xfffffffc00fc7947 */ /* 0x000fc0000383ffff */
[----:B------:R-:W-:-:S00]  /*0d40*/  NOP ;  /* 0x0000000000007918 */ /* 0x000fc00000000000 */
        /* <DEDUP_REMOVED lines=11> */
.L_x_9:


//--------------------- .nv.shared.reserved.0     --------------------------
	.section	.nv.shared.reserved.0,"aw",@nobits
	.weak		__nv_reservedSMEM_offset_0_alias
	.size		__nv_reservedSMEM_offset_0_alias, 0, 64
	.other		__nv_reservedSMEM_offset_0_alias,@"STO_CUDA_RESERVED_SHARED STV_DEFAULT"
__nv_reservedSMEM_offset_0_alias:
	.zero		0
	.zero		64


//--------------------- .nv.constant0._Z12conv2dKernelPKfPfS0_iii --------------------------
	.section	.nv.constant0._Z12conv2dKernelPKfPfS0_iii,"a",@progbits
	.sectionflags	@""
	.align	4
.nv.constant0._Z12conv2dKernelPKfPfS0_iii:
	.zero		932


//--------------------- SYMBOLS --------------------------

	.type		.nv.reservedSmem.offset0,@object
	.size		.nv.reservedSmem.offset0,0x4
